//
// Generated by NVIDIA NVVM Compiler
//
// Compiler Build ID: CL-36424714
// Cuda compilation tools, release 13.0, V13.0.88
// Based on NVVM 20.0.0
//

.version 9.0
.target sm_100
.address_size 64

	// .globl	_Z12mulAdd_blockIfEvPKT_S2_PS0_ii
// _ZZ12mulAdd_blockIfEvPKT_S2_PS0_iiE8x_shared has been demoted

.visible .entry _Z12mulAdd_blockIfEvPKT_S2_PS0_ii(
	.param .u64 .ptr .align 1 _Z12mulAdd_blockIfEvPKT_S2_PS0_ii_param_0,
	.param .u64 .ptr .align 1 _Z12mulAdd_blockIfEvPKT_S2_PS0_ii_param_1,
	.param .u64 .ptr .align 1 _Z12mulAdd_blockIfEvPKT_S2_PS0_ii_param_2,
	.param .u32 _Z12mulAdd_blockIfEvPKT_S2_PS0_ii_param_3,
	.param .u32 _Z12mulAdd_blockIfEvPKT_S2_PS0_ii_param_4
)
{
	.reg .pred 	%p<5>;
	.reg .b32 	%r<23>;
	.reg .b32 	%f<107>;
	.reg .b64 	%rd<17>;
	// demoted variable
	.shared .align 4 .b8 _ZZ12mulAdd_blockIfEvPKT_S2_PS0_iiE8x_shared[128];
	ld.param.u64 	%rd5, [_Z12mulAdd_blockIfEvPKT_S2_PS0_ii_param_0];
	ld.param.u64 	%rd6, [_Z12mulAdd_blockIfEvPKT_S2_PS0_ii_param_1];
	ld.param.u64 	%rd7, [_Z12mulAdd_blockIfEvPKT_S2_PS0_ii_param_2];
	ld.param.u32 	%r12, [_Z12mulAdd_blockIfEvPKT_S2_PS0_ii_param_3];
	ld.param.u32 	%r13, [_Z12mulAdd_blockIfEvPKT_S2_PS0_ii_param_4];
	mov.u32 	%r21, %tid.x;
	mov.u32 	%r14, %ctaid.x;
	mov.u32 	%r15, %ntid.x;
	mad.lo.s32 	%r2, %r14, %r15, %r21;
	setp.lt.s32 	%p1, %r13, 1;
	mov.f32 	%f106, 0f00000000;
	@%p1 bra 	$L__BB0_5;
	add.s32 	%r16, %r13, 31;
	shr.u32 	%r17, %r16, 5;
	shl.b32 	%r18, %r21, 2;
	mov.u32 	%r19, _ZZ12mulAdd_blockIfEvPKT_S2_PS0_iiE8x_shared;
	add.s32 	%r3, %r19, %r18;
	mul.lo.s32 	%r20, %r13, %r2;
	neg.s32 	%r22, %r17;
	mul.wide.u32 	%rd8, %r21, 4;
	cvta.to.global.u64 	%rd9, %rd6;
	add.s64 	%rd16, %rd9, %rd8;
	cvta.to.global.u64 	%rd10, %rd5;
	add.s64 	%rd2, %rd10, 64;
	mov.f32 	%f106, 0f00000000;
$L__BB0_2:
	setp.ge.u32 	%p2, %r21, %r13;
	mov.f32 	%f105, 0f00000000;
	@%p2 bra 	$L__BB0_4;
	ld.global.nc.f32 	%f105, [%rd16];
$L__BB0_4:
	mul.wide.s32 	%rd11, %r20, 4;
	add.s64 	%rd12, %rd2, %rd11;
	st.shared.f32 	[%r3], %f105;
	bar.sync 	0;
	ld.global.nc.f32 	%f9, [%rd12+-64];
	ld.shared.f32 	%f10, [_ZZ12mulAdd_blockIfEvPKT_S2_PS0_iiE8x_shared];
	fma.rn.f32 	%f11, %f9, %f10, %f106;
	ld.global.nc.f32 	%f12, [%rd12+-60];
	ld.shared.f32 	%f13, [_ZZ12mulAdd_blockIfEvPKT_S2_PS0_iiE8x_shared+4];
	fma.rn.f32 	%f14, %f12, %f13, %f11;
	ld.global.nc.f32 	%f15, [%rd12+-56];
	ld.shared.f32 	%f16, [_ZZ12mulAdd_blockIfEvPKT_S2_PS0_iiE8x_shared+8];
	fma.rn.f32 	%f17, %f15, %f16, %f14;
	ld.global.nc.f32 	%f18, [%rd12+-52];
	ld.shared.f32 	%f19, [_ZZ12mulAdd_blockIfEvPKT_S2_PS0_iiE8x_shared+12];
	fma.rn.f32 	%f20, %f18, %f19, %f17;
	ld.global.nc.f32 	%f21, [%rd12+-48];
	ld.shared.f32 	%f22, [_ZZ12mulAdd_blockIfEvPKT_S2_PS0_iiE8x_shared+16];
	fma.rn.f32 	%f23, %f21, %f22, %f20;
	ld.global.nc.f32 	%f24, [%rd12+-44];
	ld.shared.f32 	%f25, [_ZZ12mulAdd_blockIfEvPKT_S2_PS0_iiE8x_shared+20];
	fma.rn.f32 	%f26, %f24, %f25, %f23;
	ld.global.nc.f32 	%f27, [%rd12+-40];
	ld.shared.f32 	%f28, [_ZZ12mulAdd_blockIfEvPKT_S2_PS0_iiE8x_shared+24];
	fma.rn.f32 	%f29, %f27, %f28, %f26;
	ld.global.nc.f32 	%f30, [%rd12+-36];
	ld.shared.f32 	%f31, [_ZZ12mulAdd_blockIfEvPKT_S2_PS0_iiE8x_shared+28];
	fma.rn.f32 	%f32, %f30, %f31, %f29;
	ld.global.nc.f32 	%f33, [%rd12+-32];
	ld.shared.f32 	%f34, [_ZZ12mulAdd_blockIfEvPKT_S2_PS0_iiE8x_shared+32];
	fma.rn.f32 	%f35, %f33, %f34, %f32;
	ld.global.nc.f32 	%f36, [%rd12+-28];
	ld.shared.f32 	%f37, [_ZZ12mulAdd_blockIfEvPKT_S2_PS0_iiE8x_shared+36];
	fma.rn.f32 	%f38, %f36, %f37, %f35;
	ld.global.nc.f32 	%f39, [%rd12+-24];
	ld.shared.f32 	%f40, [_ZZ12mulAdd_blockIfEvPKT_S2_PS0_iiE8x_shared+40];
	fma.rn.f32 	%f41, %f39, %f40, %f38;
	ld.global.nc.f32 	%f42, [%rd12+-20];
	ld.shared.f32 	%f43, [_ZZ12mulAdd_blockIfEvPKT_S2_PS0_iiE8x_shared+44];
	fma.rn.f32 	%f44, %f42, %f43, %f41;
	ld.global.nc.f32 	%f45, [%rd12+-16];
	ld.shared.f32 	%f46, [_ZZ12mulAdd_blockIfEvPKT_S2_PS0_iiE8x_shared+48];
	fma.rn.f32 	%f47, %f45, %f46, %f44;
	ld.global.nc.f32 	%f48, [%rd12+-12];
	ld.shared.f32 	%f49, [_ZZ12mulAdd_blockIfEvPKT_S2_PS0_iiE8x_shared+52];
	fma.rn.f32 	%f50, %f48, %f49, %f47;
	ld.global.nc.f32 	%f51, [%rd12+-8];
	ld.shared.f32 	%f52, [_ZZ12mulAdd_blockIfEvPKT_S2_PS0_iiE8x_shared+56];
	fma.rn.f32 	%f53, %f51, %f52, %f50;
	ld.global.nc.f32 	%f54, [%rd12+-4];
	ld.shared.f32 	%f55, [_ZZ12mulAdd_blockIfEvPKT_S2_PS0_iiE8x_shared+60];
	fma.rn.f32 	%f56, %f54, %f55, %f53;
	ld.global.nc.f32 	%f57, [%rd12];
	ld.shared.f32 	%f58, [_ZZ12mulAdd_blockIfEvPKT_S2_PS0_iiE8x_shared+64];
	fma.rn.f32 	%f59, %f57, %f58, %f56;
	ld.global.nc.f32 	%f60, [%rd12+4];
	ld.shared.f32 	%f61, [_ZZ12mulAdd_blockIfEvPKT_S2_PS0_iiE8x_shared+68];
	fma.rn.f32 	%f62, %f60, %f61, %f59;
	ld.global.nc.f32 	%f63, [%rd12+8];
	ld.shared.f32 	%f64, [_ZZ12mulAdd_blockIfEvPKT_S2_PS0_iiE8x_shared+72];
	fma.rn.f32 	%f65, %f63, %f64, %f62;
	ld.global.nc.f32 	%f66, [%rd12+12];
	ld.shared.f32 	%f67, [_ZZ12mulAdd_blockIfEvPKT_S2_PS0_iiE8x_shared+76];
	fma.rn.f32 	%f68, %f66, %f67, %f65;
	ld.global.nc.f32 	%f69, [%rd12+16];
	ld.shared.f32 	%f70, [_ZZ12mulAdd_blockIfEvPKT_S2_PS0_iiE8x_shared+80];
	fma.rn.f32 	%f71, %f69, %f70, %f68;
	ld.global.nc.f32 	%f72, [%rd12+20];
	ld.shared.f32 	%f73, [_ZZ12mulAdd_blockIfEvPKT_S2_PS0_iiE8x_shared+84];
	fma.rn.f32 	%f74, %f72, %f73, %f71;
	ld.global.nc.f32 	%f75, [%rd12+24];
	ld.shared.f32 	%f76, [_ZZ12mulAdd_blockIfEvPKT_S2_PS0_iiE8x_shared+88];
	fma.rn.f32 	%f77, %f75, %f76, %f74;
	ld.global.nc.f32 	%f78, [%rd12+28];
	ld.shared.f32 	%f79, [_ZZ12mulAdd_blockIfEvPKT_S2_PS0_iiE8x_shared+92];
	fma.rn.f32 	%f80, %f78, %f79, %f77;
	ld.global.nc.f32 	%f81, [%rd12+32];
	ld.shared.f32 	%f82, [_ZZ12mulAdd_blockIfEvPKT_S2_PS0_iiE8x_shared+96];
	fma.rn.f32 	%f83, %f81, %f82, %f80;
	ld.global.nc.f32 	%f84, [%rd12+36];
	ld.shared.f32 	%f85, [_ZZ12mulAdd_blockIfEvPKT_S2_PS0_iiE8x_shared+100];
	fma.rn.f32 	%f86, %f84, %f85, %f83;
	ld.global.nc.f32 	%f87, [%rd12+40];
	ld.shared.f32 	%f88, [_ZZ12mulAdd_blockIfEvPKT_S2_PS0_iiE8x_shared+104];
	fma.rn.f32 	%f89, %f87, %f88, %f86;
	ld.global.nc.f32 	%f90, [%rd12+44];
	ld.shared.f32 	%f91, [_ZZ12mulAdd_blockIfEvPKT_S2_PS0_iiE8x_shared+108];
	fma.rn.f32 	%f92, %f90, %f91, %f89;
	ld.global.nc.f32 	%f93, [%rd12+48];
	ld.shared.f32 	%f94, [_ZZ12mulAdd_blockIfEvPKT_S2_PS0_iiE8x_shared+112];
	fma.rn.f32 	%f95, %f93, %f94, %f92;
	ld.global.nc.f32 	%f96, [%rd12+52];
	ld.shared.f32 	%f97, [_ZZ12mulAdd_blockIfEvPKT_S2_PS0_iiE8x_shared+116];
	fma.rn.f32 	%f98, %f96, %f97, %f95;
	ld.global.nc.f32 	%f99, [%rd12+56];
	ld.shared.f32 	%f100, [_ZZ12mulAdd_blockIfEvPKT_S2_PS0_iiE8x_shared+120];
	fma.rn.f32 	%f101, %f99, %f100, %f98;
	ld.global.nc.f32 	%f102, [%rd12+60];
	ld.shared.f32 	%f103, [_ZZ12mulAdd_blockIfEvPKT_S2_PS0_iiE8x_shared+124];
	fma.rn.f32 	%f106, %f102, %f103, %f101;
	bar.sync 	0;
	add.s32 	%r22, %r22, 1;
	setp.ne.s32 	%p3, %r22, 0;
	add.s32 	%r21, %r21, 32;
	add.s64 	%rd16, %rd16, 128;
	add.s32 	%r20, %r20, 32;
	@%p3 bra 	$L__BB0_2;
$L__BB0_5:
	setp.ge.s32 	%p4, %r2, %r12;
	@%p4 bra 	$L__BB0_7;
	cvta.to.global.u64 	%rd13, %rd7;
	mul.wide.s32 	%rd14, %r2, 4;
	add.s64 	%rd15, %rd13, %rd14;
	st.global.f32 	[%rd15], %f106;
$L__BB0_7:
	ret;

}


// ===== COMPILED SASS (sm_100) =====

	.target	sm_100

	.elftype	@"ET_EXEC"


//--------------------- .note.nv.tkinfo           --------------------------
	.section	.note.nv.tkinfo,"",@"SHT_NOTE"
	.sectionflags	@"SHF_NOTE_NV_TKINFO"
	.tkinfo
        /*0018*/ 	.word	0x00000002
        /*0030*/ 	.string	""
        /*0030*/ 	.string	"ptxas"
        /*0030*/ 	.string	"Cuda compilation tools, release 13.0, V13.0.88"
        /*0030*/ 	.string	"Build cuda_13.0.r13.0/compiler.36424714_0"
        /*0030*/ 	.string	"-arch sm_100 -m 64 "



//--------------------- .note.nv.cuinfo           --------------------------
	.section	.note.nv.cuinfo,"",@"SHT_NOTE"
	.sectionflags	@"SHF_NOTE_NV_CUINFO"
        /*0018*/ 	.short	0x0002
        /*001a*/ 	.short	0x0064
        /*001c*/ 	.short	0x0082
	.zero		2


//--------------------- .nv.info                  --------------------------
	.section	.nv.info,"",@"SHT_CUDA_INFO"
	.align	4


	//----- nvinfo : EIATTR_REGCOUNT
	.align		4
        /*0000*/ 	.byte	0x04, 0x2f
        /*0002*/ 	.short	(.L_1 - .L_0)
	.align		4
.L_0:
        /*0004*/ 	.word	index@(_Z12mulAdd_blockIfEvPKT_S2_PS0_ii)
        /*0008*/ 	.word	0x00000024


	//----- nvinfo : EIATTR_FRAME_SIZE
	.align		4
.L_1:
        /*000c*/ 	.byte	0x04, 0x11
        /*000e*/ 	.short	(.L_3 - .L_2)
	.align		4
.L_2:
        /*0010*/ 	.word	index@(_Z12mulAdd_blockIfEvPKT_S2_PS0_ii)
        /*0014*/ 	.word	0x00000000


	//----- nvinfo : EIATTR_MIN_STACK_SIZE
	.align		4
.L_3:
        /*0018*/ 	.byte	0x04, 0x12
        /*001a*/ 	.short	(.L_5 - .L_4)
	.align		4
.L_4:
        /*001c*/ 	.word	index@(_Z12mulAdd_blockIfEvPKT_S2_PS0_ii)
        /*0020*/ 	.word	0x00000000
.L_5:


//--------------------- .nv.compat                --------------------------
	.section	.nv.compat,"",@"SHT_CUDA_COMPAT_INFO"
	.align	4
        /*0000*/ 	.byte	0x02, 0x09, 0x00, 0x00, 0x02, 0x02, 0x01, 0x00, 0x02, 0x05, 0x05, 0x00, 0x03, 0x07, 0x01, 0x01
        /*0010*/ 	.byte	0x02, 0x03, 0x00, 0x00, 0x02, 0x06, 0x01, 0x00, 0x04, 0x0b, 0x08, 0x00, 0x09, 0x00, 0x00, 0x00
        /*0020*/ 	.byte	0x00, 0x00, 0x00, 0x00


//--------------------- .nv.info._Z12mulAdd_blockIfEvPKT_S2_PS0_ii --------------------------
	.section	.nv.info._Z12mulAdd_blockIfEvPKT_S2_PS0_ii,"",@"SHT_CUDA_INFO"
	.sectionflags	@""
	.align	4


	//----- nvinfo : EIATTR_CUDA_API_VERSION
	.align		4
        /*0000*/ 	.byte	0x04, 0x37
        /*0002*/ 	.short	(.L_7 - .L_6)
.L_6:
        /*0004*/ 	.word	0x00000082


	//----- nvinfo : EIATTR_KPARAM_INFO
	.align		4
.L_7:
        /*0008*/ 	.byte	0x04, 0x17
        /*000a*/ 	.short	(.L_9 - .L_8)
.L_8:
        /*000c*/ 	.word	0x00000000
        /*0010*/ 	.short	0x0004
        /*0012*/ 	.short	0x001c
        /*0014*/ 	.byte	0x00, 0xf0, 0x11, 0x00


	//----- nvinfo : EIATTR_KPARAM_INFO
	.align		4
.L_9:
        /*0018*/ 	.byte	0x04, 0x17
        /*001a*/ 	.short	(.L_11 - .L_10)
.L_10:
        /*001c*/ 	.word	0x00000000
        /*0020*/ 	.short	0x0003
        /*0022*/ 	.short	0x0018
        /*0024*/ 	.byte	0x00, 0xf0, 0x11, 0x00


	//----- nvinfo : EIATTR_KPARAM_INFO
	.align		4
.L_11:
        /*0028*/ 	.byte	0x04, 0x17
        /*002a*/ 	.short	(.L_13 - .L_12)
.L_12:
        /*002c*/ 	.word	0x00000000
        /*0030*/ 	.short	0x0002
        /*0032*/ 	.short	0x0010
        /*0034*/ 	.byte	0x00, 0xf5, 0x21, 0x00


	//----- nvinfo : EIATTR_KPARAM_INFO
	.align		4
.L_13:
        /*0038*/ 	.byte	0x04, 0x17
        /*003a*/ 	.short	(.L_15 - .L_14)
.L_14:
        /*003c*/ 	.word	0x00000000
        /*0040*/ 	.short	0x0001
        /*0042*/ 	.short	0x0008
        /*0044*/ 	.byte	0x00, 0xf5, 0x21, 0x00


	//----- nvinfo : EIATTR_KPARAM_INFO
	.align		4
.L_15:
        /*0048*/ 	.byte	0x04, 0x17
        /*004a*/ 	.short	(.L_17 - .L_16)
.L_16:
        /*004c*/ 	.word	0x00000000
        /*0050*/ 	.short	0x0000
        /*0052*/ 	.short	0x0000
        /*0054*/ 	.byte	0x00, 0xf5, 0x21, 0x00


	//----- nvinfo : EIATTR_SPARSE_MMA_MASK
	.align		4
.L_17:
        /*0058*/ 	.byte	0x03, 0x50
        /*005a*/ 	.short	0x0000


	//----- nvinfo : EIATTR_MAXREG_COUNT
	.align		4
        /*005c*/ 	.byte	0x03, 0x1b
        /*005e*/ 	.short	0x00ff


	//----- nvinfo : EIATTR_NUM_BARRIERS
	.align		4
        /*0060*/ 	.byte	0x02, 0x4c
        /*0062*/ 	.byte	0x01
	.zero		1


	//----- nvinfo : EIATTR_MERCURY_ISA_VERSION
	.align		4
        /*0064*/ 	.byte	0x03, 0x5f
        /*0066*/ 	.short	0x0101


	//----- nvinfo : EIATTR_VRC_CTA_INIT_COUNT
	.align		4
        /*0068*/ 	.byte	0x02, 0x4a
	.zero		1
	.zero		1


	//----- nvinfo : EIATTR_EXIT_INSTR_OFFSETS
	.align		4
        /*006c*/ 	.byte	0x04, 0x1c
        /*006e*/ 	.short	(.L_19 - .L_18)


	//   ....[0]....
.L_18:
        /*0070*/ 	.word	0x00000760


	//   ....[1]....
        /*0074*/ 	.word	0x000007a0


	//----- nvinfo : EIATTR_CBANK_PARAM_SIZE
	.align		4
.L_19:
        /*0078*/ 	.byte	0x03, 0x19
        /*007a*/ 	.short	0x0020


	//----- nvinfo : EIATTR_PARAM_CBANK
	.align		4
        /*007c*/ 	.byte	0x04, 0x0a
        /*007e*/ 	.short	(.L_21 - .L_20)
	.align		4
.L_20:
        /*0080*/ 	.word	index@(.nv.constant0._Z12mulAdd_blockIfEvPKT_S2_PS0_ii)
        /*0084*/ 	.short	0x0380
        /*0086*/ 	.short	0x0020


	//----- nvinfo : EIATTR_SW_WAR
	.align		4
.L_21:
        /*0088*/ 	.byte	0x04, 0x36
        /*008a*/ 	.short	(.L_23 - .L_22)
.L_22:
        /*008c*/ 	.word	0x00000008
.L_23:


//--------------------- .nv.callgraph             --------------------------
	.section	.nv.callgraph,"",@"SHT_CUDA_CALLGRAPH"
	.align	4
	.sectionentsize	8
	.align		4
        /*0000*/ 	.word	0x00000000
	.align		4
        /*0004*/ 	.word	0xffffffff
	.align		4
        /*0008*/ 	.word	0x00000000
	.align		4
        /*000c*/ 	.word	0xfffffffe
	.align		4
        /*0010*/ 	.word	0x00000000
	.align		4
        /*0014*/ 	.word	0xfffffffd
	.align		4
        /*0018*/ 	.word	0x00000000
	.align		4
        /*001c*/ 	.word	0xfffffffc


//--------------------- .text._Z12mulAdd_blockIfEvPKT_S2_PS0_ii --------------------------
	.section	.text._Z12mulAdd_blockIfEvPKT_S2_PS0_ii,"ax",@progbits
	.align	128
        .global         _Z12mulAdd_blockIfEvPKT_S2_PS0_ii
        .type           _Z12mulAdd_blockIfEvPKT_S2_PS0_ii,@function
        .size           _Z12mulAdd_blockIfEvPKT_S2_PS0_ii,(.L_x_3 - _Z12mulAdd_blockIfEvPKT_S2_PS0_ii)
        .other          _Z12mulAdd_blockIfEvPKT_S2_PS0_ii,@"STO_CUDA_ENTRY STV_DEFAULT"
_Z12mulAdd_blockIfEvPKT_S2_PS0_ii:
.text._Z12mulAdd_blockIfEvPKT_S2_PS0_ii:
[----:B------:R-:W-:Y:S01]  /*0000*/  LDC R1, c[0x0][0x37c] ;  /* 0x0000df00ff017b82 */ /* 0x000fe20000000800 */
[----:B------:R-:W0:Y:S01]  /*0010*/  S2R R17, SR_TID.X ;  /* 0x0000000000117919 */ /* 0x000e220000002100 */
[----:B------:R-:W1:Y:S06]  /*0020*/  LDCU UR9, c[0x0][0x39c] ;  /* 0x00007380ff0977ac */ /* 0x000e6c0008000800 */
[----:B------:R-:W0:Y:S01]  /*0030*/  S2UR UR4, SR_CTAID.X ;  /* 0x00000000000479c3 */ /* 0x000e220000002500 */
[----:B------:R-:W-:Y:S01]  /*0040*/  HFMA2 R11, -RZ, RZ, 0, 0 ;  /* 0x00000000ff0b7431 */ /* 0x000fe200000001ff */
[----:B------:R-:W2:Y:S06]  /*0050*/  LDCU.64 UR10, c[0x0][0x358] ;  /* 0x00006b00ff0a77ac */ /* 0x000eac0008000a00 */
[----:B------:R-:W0:Y:S01]  /*0060*/  LDC R18, c[0x0][0x360] ;  /* 0x0000d800ff127b82 */ /* 0x000e220000000800 */
[----:B-1----:R-:W-:Y:S01]  /*0070*/  UISETP.GE.AND UP0, UPT, UR9, 0x1, UPT ;  /* 0x000000010900788c */ /* 0x002fe2000bf06270 */
[----:B0-----:R-:W-:-:S08]  /*0080*/  IMAD R18, R18, UR4, R17 ;  /* 0x0000000412127c24 */ /* 0x001fd0000f8e0211 */
[----:B--2---:R-:W-:Y:S05]  /*0090*/  BRA.U !UP0, `(.L_x_0) ;  /* 0x0000000508a87547 */ /* 0x004fea000b800000 */
[----:B------:R-:W0:Y:S01]  /*00a0*/  LDCU.64 UR4, c[0x0][0x380] ;  /* 0x00007000ff0477ac */ /* 0x000e220008000a00 */
[----:B------:R-:W1:Y:S01]  /*00b0*/  S2UR UR6, SR_CgaCtaId ;  /* 0x00000000000679c3 */ /* 0x000e620000008800 */
[----:B------:R-:W-:Y:S01]  /*00c0*/  IMAD R0, R18, UR9, RZ ;  /* 0x0000000912007c24 */ /* 0x000fe2000f8e02ff */
[----:B------:R-:W-:Y:S01]  /*00d0*/  MOV R11, RZ ;  /* 0x000000ff000b7202 */ /* 0x000fe20000000f00 */
[----:B------:R-:W2:Y:S05]  /*00e0*/  LDCU UR12, c[0x0][0x39c] ;  /* 0x00007380ff0c77ac */ /* 0x000eaa0008000800 */
[----:B------:R-:W3:Y:S01]  /*00f0*/  LDC.64 R2, c[0x0][0x388] ;  /* 0x0000e200ff027b82 */ /* 0x000ee20000000a00 */
[----:B0-----:R-:W-:-:S02]  /*0100*/  UIADD3 UR7, UP0, UPT, UR4, 0x40, URZ ;  /* 0x0000004004077890 */ /* 0x001fc4000ff1e0ff */
[----:B------:R-:W-:Y:S02]  /*0110*/  UIADD3 UR4, UPT, UPT, UR9, 0x1f, URZ ;  /* 0x0000001f09047890 */ /* 0x000fe4000fffe0ff */
[----:B------:R-:W-:Y:S02]  /*0120*/  UIADD3.X UR8, UPT, UPT, URZ, UR5, URZ, UP0, !UPT ;  /* 0x00000005ff087290 */ /* 0x000fe400087fe4ff */
[----:B------:R-:W-:Y:S01]  /*0130*/  USHF.R.U32.HI UR4, URZ, 0x5, UR4 ;  /* 0x00000005ff047899 */ /* 0x000fe20008011604 */
[----:B------:R-:W-:Y:S02]  /*0140*/  UMOV UR5, 0x400 ;  /* 0x0000040000057882 */ /* 0x000fe40000000000 */
[----:B-1----:R-:W-:Y:S02]  /*0150*/  ULEA UR5, UR6, UR5, 0x18 ;  /* 0x0000000506057291 */ /* 0x002fe4000f8ec0ff */
[----:B------:R-:W-:Y:S01]  /*0160*/  UIADD3 UR4, UPT, UPT, -UR4, URZ, URZ ;  /* 0x000000ff04047290 */ /* 0x000fe2000fffe1ff */
[----:B---3--:R-:W-:-:S03]  /*0170*/  IMAD.WIDE.U32 R2, R17, 0x4, R2 ;  /* 0x0000000411027825 */ /* 0x008fc600078e0002 */
[----:B--2---:R-:W-:-:S08]  /*0180*/  LEA R16, R17, UR5, 0x2 ;  /* 0x0000000511107c11 */ /* 0x004fd0000f8e10ff */
.L_x_1:
[----:B------:R-:W-:Y:S02]  /*0190*/  ISETP.GE.U32.AND P0, PT, R17, UR12, PT ;  /* 0x0000000c11007c0c */ /* 0x000fe4000bf06070 */
[----:B------:R-:W-:-:S11]  /*01a0*/  MOV R13, RZ ;  /* 0x000000ff000d7202 */ /* 0x000fd60000000f00 */
[----:B------:R-:W2:Y:S01]  /*01b0*/  @!P0 LDG.E.CONSTANT R13, desc[UR10][R2.64] ;  /* 0x0000000a020d8981 */ /* 0x000ea2000c1e9900 */
[----:B------:R-:W-:Y:S02]  /*01c0*/  MOV R32, UR7 ;  /* 0x0000000700207c02 */ /* 0x000fe40008000f00 */
[----:B------:R-:W-:-:S03]  /*01d0*/  MOV R33, UR8 ;  /* 0x0000000800217c02 */ /* 0x000fc60008000f00 */
[----:B------:R-:W-:-:S05]  /*01e0*/  IMAD.WIDE R32, R0, 0x4, R32 ;  /* 0x0000000400207825 */ /* 0x000fca00078e0220 */
[----:B------:R-:W3:Y:S04]  /*01f0*/  LDG.E.CONSTANT R20, desc[UR10][R32.64+-0x40] ;  /* 0xffffc00a20147981 */ /* 0x000ee8000c1e9900 */
[----:B------:R-:W4:Y:S04]  /*0200*/  LDG.E.CONSTANT R24, desc[UR10][R32.64+-0x3c] ;  /* 0xffffc40a20187981 */ /* 0x000f28000c1e9900 */
[----:B------:R-:W5:Y:S04]  /*0210*/  LDG.E.CONSTANT R27, desc[UR10][R32.64+-0x38] ;  /* 0xffffc80a201b7981 */ /* 0x000f68000c1e9900 */
[----:B------:R-:W5:Y:S04]  /*0220*/  LDG.E.CONSTANT R10, desc[UR10][R32.64+-0x34] ;  /* 0xffffcc0a200a7981 */ /* 0x000f68000c1e9900 */
[----:B------:R-:W5:Y:S04]  /*0230*/  LDG.E.CONSTANT R9, desc[UR10][R32.64+-0x30] ;  /* 0xffffd00a20097981 */ /* 0x000f68000c1e9900 */
[----:B------:R-:W5:Y:S01]  /*0240*/  LDG.E.CONSTANT R8, desc[UR10][R32.64+-0x2c] ;  /* 0xffffd40a20087981 */ /* 0x000f62000c1e9900 */
[----:B------:R-:W0:Y:S01]  /*0250*/  S2UR UR6, SR_CgaCtaId ;  /* 0x00000000000679c3 */ /* 0x000e220000008800 */
[----:B------:R-:W-:-:S02]  /*0260*/  UMOV UR5, 0x400 ;  /* 0x0000040000057882 */ /* 0x000fc40000000000 */
[----:B------:R-:W5:Y:S04]  /*0270*/  LDG.E.CONSTANT R25, desc[UR10][R32.64+-0x28] ;  /* 0xffffd80a20197981 */ /* 0x000f68000c1e9900 */
[----:B------:R-:W5:Y:S04]  /*0280*/  LDG.E.CONSTANT R14, desc[UR10][R32.64+-0x24] ;  /* 0xffffdc0a200e7981 */ /* 0x000f68000c1e9900 */
[----:B------:R-:W5:Y:S04]  /*0290*/  LDG.E.CONSTANT R23, desc[UR10][R32.64+-0x20] ;  /* 0xffffe00a20177981 */ /* 0x000f68000c1e9900 */
[----:B------:R-:W5:Y:S04]  /*02a0*/  LDG.E.CONSTANT R12, desc[UR10][R32.64+-0x1c] ;  /* 0xffffe40a200c7981 */ /* 0x000f68000c1e9900 */
[----:B------:R-:W5:Y:S04]  /*02b0*/  LDG.E.CONSTANT R15, desc[UR10][R32.64+-0x18] ;  /* 0xffffe80a200f7981 */ /* 0x000f68000c1e9900 */
[----:B------:R-:W5:Y:S01]  /*02c0*/  LDG.E.CONSTANT R22, desc[UR10][R32.64+-0x14] ;  /* 0xffffec0a20167981 */ /* 0x000f62000c1e9900 */
[----:B0-----:R-:W-:-:S03]  /*02d0*/  ULEA UR5, UR6, UR5, 0x18 ;  /* 0x0000000506057291 */ /* 0x001fc6000f8ec0ff */
[----:B------:R-:W5:Y:S04]  /*02e0*/  LDG.E.CONSTANT R21, desc[UR10][R32.64+-0x10] ;  /* 0xfffff00a20157981 */ /* 0x000f68000c1e9900 */
[----:B------:R-:W5:Y:S04]  /*02f0*/  LDG.E.CONSTANT R19, desc[UR10][R32.64+-0x8] ;  /* 0xfffff80a20137981 */ /* 0x000f68000c1e9900 */
[----:B------:R-:W5:Y:S04]  /*0300*/  LDG.E.CONSTANT R30, desc[UR10][R32.64+0x4] ;  /* 0x0000040a201e7981 */ /* 0x000f68000c1e9900 */
[----:B------:R-:W5:Y:S04]  /*0310*/  LDG.E.CONSTANT R29, desc[UR10][R32.64+0x8] ;  /* 0x0000080a201d7981 */ /* 0x000f68000c1e9900 */
[----:B------:R-:W5:Y:S04]  /*0320*/  LDG.E.CONSTANT R28, desc[UR10][R32.64+0x34] ;  /* 0x0000340a201c7981 */ /* 0x000f68000c1e9900 */
[----:B------:R-:W5:Y:S04]  /*0330*/  LDG.E.CONSTANT R26, desc[UR10][R32.64+0x3c] ;  /* 0x00003c0a201a7981 */ /* 0x000f68000c1e9900 */
[----:B--2---:R0:W-:Y:S01]  /*0340*/  STS [R16], R13 ;  /* 0x0000000d10007388 */ /* 0x0041e20000000800 */
[----:B------:R-:W-:Y:S06]  /*0350*/  BAR.SYNC.DEFER_BLOCKING 0x0 ;  /* 0x0000000000007b1d */ /* 0x000fec0000010000 */
[----:B0-----:R-:W2:Y:S04]  /*0360*/  LDG.E.CONSTANT R13, desc[UR10][R32.64] ;  /* 0x0000000a200d7981 */ /* 0x001ea8000c1e9900 */
[----:B------:R-:W3:Y:S02]  /*0370*/  LDS.128 R4, [UR5] ;  /* 0x00000005ff047984 */ /* 0x000ee40008000c00 */
[----:B---3--:R-:W-:-:S02]  /*0380*/  FFMA R11, R20, R4, R11 ;  /* 0x00000004140b7223 */ /* 0x008fc4000000000b */
[----:B------:R-:W3:Y:S02]  /*0390*/  LDG.E.CONSTANT R20, desc[UR10][R32.64+-0xc] ;  /* 0xfffff40a20147981 */ /* 0x000ee4000c1e9900 */
[----:B----4-:R-:W-:Y:S02]  /*03a0*/  FFMA R4, R24, R5, R11 ;  /* 0x0000000518047223 */ /* 0x010fe4000000000b */
[----:B------:R-:W4:Y:S02]  /*03b0*/  LDG.E.CONSTANT R24, desc[UR10][R32.64+-0x4] ;  /* 0xfffffc0a20187981 */ /* 0x000f24000c1e9900 */
[----:B-----5:R-:W-:-:S04]  /*03c0*/  FFMA R27, R27, R6, R4 ;  /* 0x000000061b1b7223 */ /* 0x020fc80000000004 */
[----:B------:R-:W-:Y:S02]  /*03d0*/  FFMA R10, R10, R7, R27 ;  /* 0x000000070a0a7223 */ /* 0x000fe4000000001b */
[----:B------:R-:W0:Y:S04]  /*03e0*/  LDS.128 R4, [UR5+0x10] ;  /* 0x00001005ff047984 */ /* 0x000e280008000c00 */
[----:B------:R-:W5:Y:S01]  /*03f0*/  LDG.E.CONSTANT R27, desc[UR10][R32.64+0x10] ;  /* 0x0000100a201b7981 */ /* 0x000f62000c1e9900 */
[----:B0-----:R-:W-:-:S04]  /*0400*/  FFMA R9, R9, R4, R10 ;  /* 0x0000000409097223 */ /* 0x001fc8000000000a */
[----:B------:R-:W-:Y:S02]  /*0410*/  FFMA R4, R8, R5, R9 ;  /* 0x0000000508047223 */ /* 0x000fe40000000009 */
[----:B------:R-:W0:Y:S02]  /*0420*/  LDS.128 R8, [UR5+0x20] ;  /* 0x00002005ff087984 */ /* 0x000e240008000c00 */
[----:B------:R-:W-:-:S04]  /*0430*/  FFMA R25, R25, R6, R4 ;  /* 0x0000000619197223 */ /* 0x000fc80000000004 */
[----:B------:R-:W-:Y:S02]  /*0440*/  FFMA R14, R14, R7, R25 ;  /* 0x000000070e0e7223 */ /* 0x000fe40000000019 */
[----:B------:R-:W1:Y:S04]  /*0450*/  LDS.128 R4, [UR5+0x30] ;  /* 0x00003005ff047984 */ /* 0x000e680008000c00 */
[----:B------:R-:W5:Y:S01]  /*0460*/  LDG.E.CONSTANT R25, desc[UR10][R32.64+0x38] ;  /* 0x0000380a20197981 */ /* 0x000f62000c1e9900 */
[----:B0-----:R-:W-:-:S03]  /*0470*/  FFMA R23, R23, R8, R14 ;  /* 0x0000000817177223 */ /* 0x001fc6000000000e */
[----:B------:R-:W5:Y:S01]  /*0480*/  LDG.E.CONSTANT R14, desc[UR10][R32.64+0xc] ;  /* 0x00000c0a200e7981 */ /* 0x000f62000c1e9900 */
[----:B------:R-:W-:-:S03]  /*0490*/  FFMA R12, R12, R9, R23 ;  /* 0x000000090c0c7223 */ /* 0x000fc60000000017 */
[----:B------:R-:W5:Y:S01]  /*04a0*/  LDG.E.CONSTANT R23, desc[UR10][R32.64+0x28] ;  /* 0x0000280a20177981 */ /* 0x000f62000c1e9900 */
[----:B------:R-:W-:-:S03]  /*04b0*/  FFMA R15, R15, R10, R12 ;  /* 0x0000000a0f0f7223 */ /* 0x000fc6000000000c */
[----:B------:R-:W5:Y:S01]  /*04c0*/  LDG.E.CONSTANT R12, desc[UR10][R32.64+0x14] ;  /* 0x0000140a200c7981 */ /* 0x000f62000c1e9900 */
[----:B------:R-:W-:-:S03]  /*04d0*/  FFMA R22, R22, R11, R15 ;  /* 0x0000000b16167223 */ /* 0x000fc6000000000f */
[----:B------:R-:W5:Y:S01]  /*04e0*/  LDG.E.CONSTANT R15, desc[UR10][R32.64+0x18] ;  /* 0x0000180a200f7981 */ /* 0x000f62000c1e9900 */
[----:B-1----:R-:W-:-:S03]  /*04f0*/  FFMA R21, R21, R4, R22 ;  /* 0x0000000415157223 */ /* 0x002fc60000000016 */
[----:B------:R-:W5:Y:S04]  /*0500*/  LDG.E.CONSTANT R22, desc[UR10][R32.64+0x24] ;  /* 0x0000240a20167981 */ /* 0x000f68000c1e9900 */
[----:B------:R-:W2:Y:S01]  /*0510*/  LDS.128 R8, [UR5+0x40] ;  /* 0x00004005ff087984 */ /* 0x000ea20008000c00 */
[----:B---3--:R-:W-:-:S03]  /*0520*/  FFMA R4, R20, R5, R21 ;  /* 0x0000000514047223 */ /* 0x008fc60000000015 */
[----:B------:R-:W3:Y:S01]  /*0530*/  LDG.E.CONSTANT R20, desc[UR10][R32.64+0x1c] ;  /* 0x00001c0a20147981 */ /* 0x000ee2000c1e9900 */
[----:B------:R-:W-:-:S03]  /*0540*/  FFMA R5, R19, R6, R4 ;  /* 0x0000000613057223 */ /* 0x000fc60000000004 */
[----:B------:R-:W3:Y:S01]  /*0550*/  LDG.E.CONSTANT R19, desc[UR10][R32.64+0x20] ;  /* 0x0000200a20137981 */ /* 0x000ee2000c1e9900 */
[----:B----4-:R-:W-:-:S03]  /*0560*/  FFMA R4, R24, R7, R5 ;  /* 0x0000000718047223 */ /* 0x010fc60000000005 */
[----:B------:R-:W4:Y:S04]  /*0570*/  LDG.E.CONSTANT R24, desc[UR10][R32.64+0x2c] ;  /* 0x00002c0a20187981 */ /* 0x000f28000c1e9900 */
[----:B------:R-:W4:Y:S01]  /*0580*/  LDG.E.CONSTANT R21, desc[UR10][R32.64+0x30] ;  /* 0x0000300a20157981 */ /* 0x000f22000c1e9900 */
[----:B--2---:R-:W-:-:S03]  /*0590*/  FFMA R13, R13, R8, R4 ;  /* 0x000000080d0d7223 */ /* 0x004fc60000000004 */
[----:B------:R-:W0:Y:S01]  /*05a0*/  LDS.128 R4, [UR5+0x50] ;  /* 0x00005005ff047984 */ /* 0x000e220008000c00 */
[----:B------:R-:W-:-:S04]  /*05b0*/  FFMA R30, R30, R9, R13 ;  /* 0x000000091e1e7223 */ /* 0x000fc8000000000d */
[----:B------:R-:W-:Y:S01]  /*05c0*/  FFMA R29, R29, R10, R30 ;  /* 0x0000000a1d1d7223 */ /* 0x000fe2000000001e */
[----:B------:R-:W-:-:S04]  /*05d0*/  UIADD3 UR4, UPT, UPT, UR4, 0x1, URZ ;  /* 0x0000000104047890 */ /* 0x000fc8000fffe0ff */
[----:B------:R-:W-:Y:S01]  /*05e0*/  UISETP.NE.AND UP0, UPT, UR4, URZ, UPT ;  /* 0x000000ff0400728c */ /* 0x000fe2000bf05270 */
[----:B------:R-:W-:Y:S02]  /*05f0*/  IADD3 R2, P0, PT, R2, 0x80, RZ ;  /* 0x0000008002027810 */ /* 0x000fe40007f1e0ff */
[----:B------:R-:W-:Y:S01]  /*0600*/  IADD3 R17, PT, PT, R17, 0x20, RZ ;  /* 0x0000002011117810 */ /* 0x000fe20007ffe0ff */
[----:B-----5:R-:W-:Y:S02]  /*0610*/  FFMA R14, R14, R11, R29 ;  /* 0x0000000b0e0e7223 */ /* 0x020fe4000000001d */
[----:B------:R-:W1:Y:S02]  /*0620*/  LDS.128 R8, [UR5+0x60] ;  /* 0x00006005ff087984 */ /* 0x000e640008000c00 */
[----:B0-----:R-:W-:-:S04]  /*0630*/  FFMA R27, R27, R4, R14 ;  /* 0x000000041b1b7223 */ /* 0x001fc8000000000e */
[----:B------:R-:W-:-:S04]  /*0640*/  FFMA R12, R12, R5, R27 ;  /* 0x000000050c0c7223 */ /* 0x000fc8000000001b */
[----:B------:R-:W-:Y:S02]  /*0650*/  FFMA R5, R15, R6, R12 ;  /* 0x000000060f057223 */ /* 0x000fe4000000000c */
[----:B------:R-:W0:Y:S01]  /*0660*/  LDS.128 R12, [UR5+0x70] ;  /* 0x00007005ff0c7984 */ /* 0x000e220008000c00 */
[----:B------:R-:W-:Y:S02]  /*0670*/  IADD3.X R3, PT, PT, RZ, R3, RZ, P0, !PT ;  /* 0x00000003ff037210 */ /* 0x000fe400007fe4ff */
[----:B------:R-:W-:Y:S01]  /*0680*/  IADD3 R0, PT, PT, R0, 0x20, RZ ;  /* 0x0000002000007810 */ /* 0x000fe20007ffe0ff */
[----:B---3--:R-:W-:-:S04]  /*0690*/  FFMA R20, R20, R7, R5 ;  /* 0x0000000714147223 */ /* 0x008fc80000000005 */
[----:B-1----:R-:W-:-:S04]  /*06a0*/  FFMA R19, R19, R8, R20 ;  /* 0x0000000813137223 */ /* 0x002fc80000000014 */
[----:B------:R-:W-:-:S04]  /*06b0*/  FFMA R22, R22, R9, R19 ;  /* 0x0000000916167223 */ /* 0x000fc80000000013 */
[----:B------:R-:W-:-:S04]  /*06c0*/  FFMA R23, R23, R10, R22 ;  /* 0x0000000a17177223 */ /* 0x000fc80000000016 */
[----:B----4-:R-:W-:-:S04]  /*06d0*/  FFMA R24, R24, R11, R23 ;  /* 0x0000000b18187223 */ /* 0x010fc80000000017 */
[----:B0-----:R-:W-:-:S04]  /*06e0*/  FFMA R21, R21, R12, R24 ;  /* 0x0000000c15157223 */ /* 0x001fc80000000018 */
[----:B------:R-:W-:-:S04]  /*06f0*/  FFMA R28, R28, R13, R21 ;  /* 0x0000000d1c1c7223 */ /* 0x000fc80000000015 */
[----:B------:R-:W-:-:S04]  /*0700*/  FFMA R25, R25, R14, R28 ;  /* 0x0000000e19197223 */ /* 0x000fc8000000001c */
[----:B------:R-:W-:Y:S01]  /*0710*/  FFMA R11, R26, R15, R25 ;  /* 0x0000000f1a0b7223 */ /* 0x000fe20000000019 */
[----:B------:R-:W-:Y:S06]  /*0720*/  BAR.SYNC.DEFER_BLOCKING 0x0 ;  /* 0x0000000000007b1d */ /* 0x000fec0000010000 */
[----:B------:R-:W-:Y:S05]  /*0730*/  BRA.U UP0, `(.L_x_1) ;  /* 0xfffffff900947547 */ /* 0x000fea000b83ffff */
.L_x_0:
[----:B------:R-:W0:Y:S02]  /*0740*/  LDCU UR4, c[0x0][0x398] ;  /* 0x00007300ff0477ac */ /* 0x000e240008000800 */
[----:B0-----:R-:W-:-:S13]  /*0750*/  ISETP.GE.AND P0, PT, R18, UR4, PT ;  /* 0x0000000412007c0c */ /* 0x001fda000bf06270 */
[----:B------:R-:W-:Y:S05]  /*0760*/  @P0 EXIT ;  /* 0x000000000000094d */ /* 0x000fea0003800000 */
[----:B------:R-:W0:Y:S02]  /*0770*/  LDC.64 R2, c[0x0][0x390] ;  /* 0x0000e400ff027b82 */ /* 0x000e240000000a00 */
[----:B0-----:R-:W-:-:S05]  /*0780*/  IMAD.WIDE R18, R18, 0x4, R2 ;  /* 0x0000000412127825 */ /* 0x001fca00078e0202 */
[----:B------:R-:W-:Y:S01]  /*0790*/  STG.E desc[UR10][R18.64], R11 ;  /* 0x0000000b12007986 */ /* 0x000fe2000c10190a */
[----:B------:R-:W-:Y:S05]  /*07a0*/  EXIT ;  /* 0x000000000000794d */ /* 0x000fea0003800000 */
.L_x_2:
[----:B------:R-:W-:-:S00]  /*07b0*/  BRA `(.L_x_2) ;  /* 0xfffffffc00fc7947 */ /* 0x000fc0000383ffff */
[----:B------:R-:W-:-:S00]  /*07c0*/  NOP ;  /* 0x0000000000007918 */ /* 0x000fc00000000000 */
        /* <DEDUP_REMOVED lines=11> */
.L_x_3:


//--------------------- .nv.shared._Z12mulAdd_blockIfEvPKT_S2_PS0_ii --------------------------
	.section	.nv.shared._Z12mulAdd_blockIfEvPKT_S2_PS0_ii,"aw",@nobits
	.sectionflags	@""
	.align	4
.nv.shared._Z12mulAdd_blockIfEvPKT_S2_PS0_ii:
	.zero		1152


//--------------------- .nv.shared.reserved.0     --------------------------
	.section	.nv.shared.reserved.0,"aw",@nobits
	.weak		__nv_reservedSMEM_offset_0_alias
	.size		__nv_reservedSMEM_offset_0_alias, 0, 64
	.other		__nv_reservedSMEM_offset_0_alias,@"STO_CUDA_RESERVED_SHARED STV_DEFAULT"
__nv_reservedSMEM_offset_0_alias:
	.zero		0
	.zero		64


//--------------------- .nv.constant0._Z12mulAdd_blockIfEvPKT_S2_PS0_ii --------------------------
	.section	.nv.constant0._Z12mulAdd_blockIfEvPKT_S2_PS0_ii,"a",@progbits
	.sectionflags	@""
	.align	4
.nv.constant0._Z12mulAdd_blockIfEvPKT_S2_PS0_ii:
	.zero		928


//--------------------- SYMBOLS --------------------------

	.type		.nv.reservedSmem.offset0,@object
	.size		.nv.reservedSmem.offset0,0x4
	.type		.nv.reservedSmem.cap,@object
	.size		.nv.reservedSmem.cap,0x4
